	.headerflags	@"EF_CUDA_TEXMODE_UNIFIED EF_CUDA_64BIT_ADDRESS EF_CUDA_ACCELERATORS EF_CUDA_SM90 EF_CUDA_VIRTUAL_SM(EF_CUDA_SM90)"
	.elftype	@"ET_EXEC"


//--------------------- .nv.info                  --------------------------
	.section	.nv.info,"",@"SHT_CUDA_INFO"
	.align	4


	//----- nvinfo : EIATTR_REGCOUNT
	.align		4
        /*0000*/ 	.byte	0x04, 0x2f
        /*0002*/ 	.short	(.L_1 - .L_0)
	.align		4
.L_0:
        /*0004*/ 	.word	index@(triton_poi_fused_convolution_relu_threshold_backward_22)
        /*0008*/ 	.word	0x00000010


	//----- nvinfo : EIATTR_MIN_STACK_SIZE
	.align		4
.L_1:
        /*000c*/ 	.byte	0x04, 0x12
        /*000e*/ 	.short	(.L_3 - .L_2)
	.align		4
.L_2:
        /*0010*/ 	.word	index@(triton_poi_fused_convolution_relu_threshold_backward_22)
        /*0014*/ 	.word	0x00000000


	//----- nvinfo : EIATTR_FRAME_SIZE
	.align		4
.L_3:
        /*0018*/ 	.byte	0x04, 0x11
        /*001a*/ 	.short	(.L_5 - .L_4)
	.align		4
.L_4:
        /*001c*/ 	.word	index@(triton_poi_fused_convolution_relu_threshold_backward_22)
        /*0020*/ 	.word	0x00000000


	//----- nvinfo : EIATTR_MIN_STACK_SIZE
	.align		4
.L_5:
        /*0024*/ 	.byte	0x04, 0x12
        /*0026*/ 	.short	(.L_7 - .L_6)
	.align		4
.L_6:
        /*0028*/ 	.word	index@(triton_poi_fused_convolution_relu_threshold_backward_22)
        /*002c*/ 	.word	0x00000000
.L_7:


//--------------------- .nv.info.triton_poi_fused_convolution_relu_threshold_backward_22 --------------------------
	.section	.nv.info.triton_poi_fused_convolution_relu_threshold_backward_22,"",@"SHT_CUDA_INFO"
	.sectionflags	@""
	.align	4


	//----- nvinfo : EIATTR_CUDA_API_VERSION
	.align		4
        /*0000*/ 	.byte	0x04, 0x37
        /*0002*/ 	.short	(.L_9 - .L_8)
.L_8:
        /*0004*/ 	.word	0x0000007c


	//----- nvinfo : EIATTR_KPARAM_INFO
	.align		4
.L_9:
        /*0008*/ 	.byte	0x04, 0x17
        /*000a*/ 	.short	(.L_11 - .L_10)
.L_10:
        /*000c*/ 	.word	0x00000000
        /*0010*/ 	.short	0x0003
        /*0012*/ 	.short	0x0018
        /*0014*/ 	.byte	0x00, 0xf0, 0x11, 0x00


	//----- nvinfo : EIATTR_KPARAM_INFO
	.align		4
.L_11:
        /*0018*/ 	.byte	0x04, 0x17
        /*001a*/ 	.short	(.L_13 - .L_12)
.L_12:
        /*001c*/ 	.word	0x00000000
        /*0020*/ 	.short	0x0002
        /*0022*/ 	.short	0x0010
        /*0024*/ 	.byte	0x00, 0xf4, 0x21, 0x00


	//----- nvinfo : EIATTR_KPARAM_INFO
	.align		4
.L_13:
        /*0028*/ 	.byte	0x04, 0x17
        /*002a*/ 	.short	(.L_15 - .L_14)
.L_14:
        /*002c*/ 	.word	0x00000000
        /*0030*/ 	.short	0x0001
        /*0032*/ 	.short	0x0008
        /*0034*/ 	.byte	0x00, 0xf4, 0x21, 0x00


	//----- nvinfo : EIATTR_KPARAM_INFO
	.align		4
.L_15:
        /*0038*/ 	.byte	0x04, 0x17
        /*003a*/ 	.short	(.L_17 - .L_16)
.L_16:
        /*003c*/ 	.word	0x00000000
        /*0040*/ 	.short	0x0000
        /*0042*/ 	.short	0x0000
        /*0044*/ 	.byte	0x00, 0xf4, 0x21, 0x00


	//----- nvinfo : EIATTR_SPARSE_MMA_MASK
	.align		4
.L_17:
        /*0048*/ 	.byte	0x03, 0x50
        /*004a*/ 	.short	0x0000


	//----- nvinfo : EIATTR_MAXREG_COUNT
	.align		4
        /*004c*/ 	.byte	0x03, 0x1b
        /*004e*/ 	.short	0x00ff


	//----- nvinfo : EIATTR_EXIT_INSTR_OFFSETS
	.align		4
        /*0050*/ 	.byte	0x04, 0x1c
        /*0052*/ 	.short	(.L_19 - .L_18)


	//   ....[0]....
.L_18:
        /*0054*/ 	.word	0x00000310


	//   ....[1]....
        /*0058*/ 	.word	0x00000330


	//----- nvinfo : EIATTR_REQNTID
	.align		4
.L_19:
        /*005c*/ 	.byte	0x04, 0x10
        /*005e*/ 	.short	(.L_21 - .L_20)
.L_20:
        /*0060*/ 	.word	0x00000080
        /*0064*/ 	.word	0x00000001
        /*0068*/ 	.word	0x00000001


	//----- nvinfo : EIATTR_CBANK_PARAM_SIZE
	.align		4
.L_21:
        /*006c*/ 	.byte	0x03, 0x19
        /*006e*/ 	.short	0x001c


	//----- nvinfo : EIATTR_PARAM_CBANK
	.align		4
        /*0070*/ 	.byte	0x04, 0x0a
        /*0072*/ 	.short	(.L_23 - .L_22)
	.align		4
.L_22:
        /*0074*/ 	.word	index@(.nv.constant0.triton_poi_fused_convolution_relu_threshold_backward_22)
        /*0078*/ 	.short	0x0210
        /*007a*/ 	.short	0x001c


	//----- nvinfo : EIATTR_SW_WAR
	.align		4
.L_23:
        /*007c*/ 	.byte	0x04, 0x36
        /*007e*/ 	.short	(.L_25 - .L_24)
.L_24:
        /*0080*/ 	.word	0x00000008
.L_25:


//--------------------- .nv.callgraph             --------------------------
	.section	.nv.callgraph,"",@"SHT_CUDA_CALLGRAPH"
	.align	4
	.sectionentsize	8
	.align		4
        /*0000*/ 	.word	0x00000000
	.align		4
        /*0004*/ 	.word	0xffffffff
	.align		4
        /*0008*/ 	.word	0x00000000
	.align		4
        /*000c*/ 	.word	0xfffffffe
	.align		4
        /*0010*/ 	.word	0x00000000
	.align		4
        /*0014*/ 	.word	0xfffffffd
	.align		4
        /*0018*/ 	.word	0x00000000
	.align		4
        /*001c*/ 	.word	0xfffffffc


//--------------------- .text.triton_poi_fused_convolution_relu_threshold_backward_22 --------------------------
	.section	.text.triton_poi_fused_convolution_relu_threshold_backward_22,"ax",@progbits
	.align	128
        .global         triton_poi_fused_convolution_relu_threshold_backward_22
        .type           triton_poi_fused_convolution_relu_threshold_backward_22,@function
        .size           triton_poi_fused_convolution_relu_threshold_backward_22,(.L_x_1 - triton_poi_fused_convolution_relu_threshold_backward_22)
        .other          triton_poi_fused_convolution_relu_threshold_backward_22,@"STO_CUDA_ENTRY STV_DEFAULT"
triton_poi_fused_convolution_relu_threshold_backward_22:
.text.triton_poi_fused_convolution_relu_threshold_backward_22:
[----:B------:R-:W0:Y:S02]  /*0000*/  LDC R1, c[0x0][0x28] ;  /* 0x00000a00ff017b82 */ /* 0x000e240000000800 */
[----:B------:R-:W1:Y:S01]  /*0010*/  S2R R0, SR_TID.X ;  /* 0x0000000000007919 */ /* 0x000e620000002100 */
[----:B------:R-:W2:Y:S01]  /*0020*/  LDC.64 R12, c[0x0][0x218] ;  /* 0x00008600ff0c7b82 */ /* 0x000ea20000000a00 */
[----:B------:R-:W-:Y:S02]  /*0030*/  CS2R R8, SRZ ;  /* 0x0000000000087805 */ /* 0x000fe4000001ff00 */
[----:B------:R-:W-:Y:S01]  /*0040*/  CS2R R10, SRZ ;  /* 0x00000000000a7805 */ /* 0x000fe2000001ff00 */
[----:B------:R-:W3:Y:S01]  /*0050*/  S2R R3, SR_CTAID.X ;  /* 0x0000000000037919 */ /* 0x000ee20000002500 */
[----:B------:R-:W-:Y:S01]  /*0060*/  CS2R R6, SRZ ;  /* 0x0000000000067805 */ /* 0x000fe2000001ff00 */
[----:B------:R-:W-:Y:S01]  /*0070*/  ULDC.64 UR4, c[0x0][0x208] ;  /* 0x0000820000047ab9 */ /* 0x000fe20000000a00 */
[----:B------:R-:W-:Y:S01]  /*0080*/  ULDC.64 UR6, c[0x0][0x220] ;  /* 0x0000880000067ab9 */ /* 0x000fe20000000a00 */
[----:B-1----:R-:W-:Y:S01]  /*0090*/  IMAD.SHL.U32 R0, R0, 0x4, RZ ;  /* 0x0000000400007824 */ /* 0x002fe200078e00ff */
[----:B---3--:R-:W-:-:S04]  /*00a0*/  SHF.R.S32.HI R5, RZ, 0x16, R3 ;  /* 0x00000016ff057819 */ /* 0x008fc80000011403 */
[----:B------:R-:W-:Y:S02]  /*00b0*/  LOP3.LUT R0, R0, 0x1fc, RZ, 0xc0, !PT ;  /* 0x000001fc00007812 */ /* 0x000fe400078ec0ff */
[----:B------:R-:W-:-:S03]  /*00c0*/  SGXT R5, R5, 0x1 ;  /* 0x000000010505781a */ /* 0x000fc60000000200 */
[----:B------:R-:W-:Y:S02]  /*00d0*/  IMAD R0, R3, 0x200, R0 ;  /* 0x0000020003007824 */ /* 0x000fe400078e0200 */
[----:B------:R-:W1:Y:S03]  /*00e0*/  LDC.64 R2, c[0x0][0x210] ;  /* 0x00008400ff027b82 */ /* 0x000e660000000a00 */
[----:B------:R-:W-:Y:S02]  /*00f0*/  LEA.HI R5, R5, R0, RZ, 0x8 ;  /* 0x0000000005057211 */ /* 0x000fe400078f40ff */
[----:B------:R-:W-:Y:S02]  /*0100*/  ISETP.GE.AND P0, PT, R0, 0xc400, PT ;  /* 0x0000c4000000780c */ /* 0x000fe40003f06270 */
[----:B------:R-:W-:-:S05]  /*0110*/  LOP3.LUT R5, R5, 0xffffff00, RZ, 0xc0, !PT ;  /* 0xffffff0005057812 */ /* 0x000fca00078ec0ff */
[----:B------:R-:W-:-:S04]  /*0120*/  IMAD.IADD R5, R0, 0x1, -R5 ;  /* 0x0000000100057824 */ /* 0x000fc800078e0a05 */
[----:B--2---:R-:W-:Y:S01]  /*0130*/  IMAD.WIDE R12, R5, 0x4, R12 ;  /* 0x00000004050c7825 */ /* 0x004fe200078e020c */
[----:B------:R-:W-:-:S06]  /*0140*/  CS2R R4, SRZ ;  /* 0x0000000000047805 */ /* 0x000fcc000001ff00 */
[----:B------:R-:W2:Y:S01]  /*0150*/  @!P0 LDG.E.EL.128 R4, desc[UR4][R12.64] ;  /* 0x000000040c048981 */ /* 0x000ea2000c2e1d00 */
[----:B-1----:R-:W-:-:S05]  /*0160*/  IMAD.WIDE R2, R0, 0x4, R2 ;  /* 0x0000000400027825 */ /* 0x002fca00078e0202 */
[----:B------:R-:W2:Y:S02]  /*0170*/  @!P0 LDG.E.128 R8, desc[UR4][R2.64] ;  /* 0x0000000402088981 */ /* 0x000ea4000c1e1d00 */
[----:B--2---:R-:W-:Y:S01]  /*0180*/  FSETP.GEU.AND P4, PT, R11, -R7, PT ;  /* 0x800000070b00720b */ /* 0x004fe20003f8e000 */
[----:B------:R-:W-:Y:S01]  /*0190*/  FADD R7, R7, R11 ;  /* 0x0000000b07077221 */ /* 0x000fe20000000000 */
[----:B------:R-:W-:Y:S01]  /*01a0*/  FSETP.GEU.AND P3, PT, R10, -R6, PT ;  /* 0x800000060a00720b */ /* 0x000fe20003f6e000 */
[----:B------:R-:W-:Y:S01]  /*01b0*/  FADD R6, R6, R10 ;  /* 0x0000000a06067221 */ /* 0x000fe20000000000 */
[----:B------:R-:W-:Y:S01]  /*01c0*/  FSETP.GEU.AND P2, PT, R9, -R5, PT ;  /* 0x800000050900720b */ /* 0x000fe20003f4e000 */
[----:B------:R-:W-:Y:S01]  /*01d0*/  FADD R5, R5, R9 ;  /* 0x0000000905057221 */ /* 0x000fe20000000000 */
[----:B------:R-:W-:Y:S01]  /*01e0*/  FADD R9, R4, R8 ;  /* 0x0000000804097221 */ /* 0x000fe20000000000 */
[----:B------:R-:W-:Y:S02]  /*01f0*/  FSETP.GEU.AND P1, PT, R8, -R4, PT ;  /* 0x800000040800720b */ /* 0x000fe40003f2e000 */
[----:B------:R-:W-:-:S02]  /*0200*/  FSEL R7, R7, RZ, P4 ;  /* 0x000000ff07077208 */ /* 0x000fc40002000000 */
[----:B------:R-:W-:Y:S02]  /*0210*/  FSEL R6, R6, RZ, P3 ;  /* 0x000000ff06067208 */ /* 0x000fe40001800000 */
[----:B------:R-:W-:Y:S02]  /*0220*/  FSEL R5, R5, RZ, P2 ;  /* 0x000000ff05057208 */ /* 0x000fe40001000000 */
[----:B------:R-:W-:Y:S02]  /*0230*/  FSEL R9, R9, RZ, P1 ;  /* 0x000000ff09097208 */ /* 0x000fe40000800000 */
[----:B------:R-:W-:Y:S02]  /*0240*/  FSETP.GTU.AND P4, PT, R7, RZ, PT ;  /* 0x000000ff0700720b */ /* 0x000fe40003f8c000 */
[----:B------:R-:W-:Y:S02]  /*0250*/  FSETP.GTU.AND P3, PT, R6, RZ, PT ;  /* 0x000000ff0600720b */ /* 0x000fe40003f6c000 */
[----:B------:R-:W-:-:S02]  /*0260*/  FSETP.GTU.AND P2, PT, R5, RZ, PT ;  /* 0x000000ff0500720b */ /* 0x000fc40003f4c000 */
[----:B------:R-:W-:Y:S02]  /*0270*/  FSETP.GTU.AND P1, PT, R9, RZ, PT ;  /* 0x000000ff0900720b */ /* 0x000fe40003f2c000 */
[----:B------:R-:W-:Y:S02]  /*0280*/  SEL R2, RZ, 0x1, P4 ;  /* 0x00000001ff027807 */ /* 0x000fe40002000000 */
[----:B------:R-:W-:Y:S02]  /*0290*/  SEL R3, RZ, 0x1, P3 ;  /* 0x00000001ff037807 */ /* 0x000fe40001800000 */
[----:B------:R-:W-:Y:S02]  /*02a0*/  SEL R5, RZ, 0x1, P2 ;  /* 0x00000001ff057807 */ /* 0x000fe40001000000 */
[----:B------:R-:W-:Y:S02]  /*02b0*/  SEL R6, RZ, 0x1, P1 ;  /* 0x00000001ff067807 */ /* 0x000fe40000800000 */
[----:B------:R-:W-:-:S02]  /*02c0*/  PRMT R4, R3, 0x3340, R2 ;  /* 0x0000334003047816 */ /* 0x000fc40000000002 */
[----:B------:R-:W-:Y:S02]  /*02d0*/  IADD3 R2, P1, R0, UR6, RZ ;  /* 0x0000000600027c10 */ /* 0x000fe4000ff3e0ff */
[----:B------:R-:W-:Y:S02]  /*02e0*/  PRMT R5, R6, 0x3340, R5 ;  /* 0x0000334006057816 */ /* 0x000fe40000000005 */
[----:B------:R-:W-:Y:S02]  /*02f0*/  LEA.HI.X.SX32 R3, R0, UR7, 0x1, P1 ;  /* 0x0000000700037c11 */ /* 0x000fe400088f0eff */
[----:B------:R-:W-:Y:S01]  /*0300*/  PRMT R5, R5, 0x5410, R4 ;  /* 0x0000541005057816 */ /* 0x000fe20000000004 */
[----:B------:R-:W-:Y:S06]  /*0310*/  @P0 EXIT ;  /* 0x000000000000094d */ /* 0x000fec0003800000 */
[----:B------:R-:W-:Y:S01]  /*0320*/  STG.E desc[UR4][R2.64], R5 ;  /* 0x0000000502007986 */ /* 0x000fe2000c101904 */
[----:B------:R-:W-:Y:S05]  /*0330*/  EXIT ;  /* 0x000000000000794d */ /* 0x000fea0003800000 */
.L_x_0:
[----:B------:R-:W-:-:S00]  /*0340*/  BRA `(.L_x_0) ;  /* 0xfffffffc00fc7947 */ /* 0x000fc0000383ffff */
[----:B------:R-:W-:-:S00]  /*0350*/  NOP ;  /* 0x0000000000007918 */ /* 0x000fc00000000000 */
        /* <DEDUP_REMOVED lines=10> */
.L_x_1:


//--------------------- .nv.constant0.triton_poi_fused_convolution_relu_threshold_backward_22 --------------------------
	.section	.nv.constant0.triton_poi_fused_convolution_relu_threshold_backward_22,"a",@progbits
	.sectionflags	@""
	.align	4
.nv.constant0.triton_poi_fused_convolution_relu_threshold_backward_22:
	.zero		556
